	.headerflags	@"EF_CUDA_TEXMODE_UNIFIED EF_CUDA_64BIT_ADDRESS EF_CUDA_ACCELERATORS EF_CUDA_SM90 EF_CUDA_VIRTUAL_SM(EF_CUDA_SM90)"
	.elftype	@"ET_EXEC"


//--------------------- .nv.info                  --------------------------
	.section	.nv.info,"",@"SHT_CUDA_INFO"
	.align	4


	//----- nvinfo : EIATTR_REGCOUNT
	.align		4
        /*0000*/ 	.byte	0x04, 0x2f
        /*0002*/ 	.short	(.L_1 - .L_0)
	.align		4
.L_0:
        /*0004*/ 	.word	index@(triton_poi_fused_add_clamp_136)
        /*0008*/ 	.word	0x0000000b


	//----- nvinfo : EIATTR_MIN_STACK_SIZE
	.align		4
.L_1:
        /*000c*/ 	.byte	0x04, 0x12
        /*000e*/ 	.short	(.L_3 - .L_2)
	.align		4
.L_2:
        /*0010*/ 	.word	index@(triton_poi_fused_add_clamp_136)
        /*0014*/ 	.word	0x00000000


	//----- nvinfo : EIATTR_FRAME_SIZE
	.align		4
.L_3:
        /*0018*/ 	.byte	0x04, 0x11
        /*001a*/ 	.short	(.L_5 - .L_4)
	.align		4
.L_4:
        /*001c*/ 	.word	index@(triton_poi_fused_add_clamp_136)
        /*0020*/ 	.word	0x00000000


	//----- nvinfo : EIATTR_MIN_STACK_SIZE
	.align		4
.L_5:
        /*0024*/ 	.byte	0x04, 0x12
        /*0026*/ 	.short	(.L_7 - .L_6)
	.align		4
.L_6:
        /*0028*/ 	.word	index@(triton_poi_fused_add_clamp_136)
        /*002c*/ 	.word	0x00000000
.L_7:


//--------------------- .nv.info.triton_poi_fused_add_clamp_136 --------------------------
	.section	.nv.info.triton_poi_fused_add_clamp_136,"",@"SHT_CUDA_INFO"
	.sectionflags	@""
	.align	4


	//----- nvinfo : EIATTR_CUDA_API_VERSION
	.align		4
        /*0000*/ 	.byte	0x04, 0x37
        /*0002*/ 	.short	(.L_9 - .L_8)
.L_8:
        /*0004*/ 	.word	0x0000007c


	//----- nvinfo : EIATTR_KPARAM_INFO
	.align		4
.L_9:
        /*0008*/ 	.byte	0x04, 0x17
        /*000a*/ 	.short	(.L_11 - .L_10)
.L_10:
        /*000c*/ 	.word	0x00000000
        /*0010*/ 	.short	0x0001
        /*0012*/ 	.short	0x0008
        /*0014*/ 	.byte	0x00, 0xf0, 0x11, 0x00


	//----- nvinfo : EIATTR_KPARAM_INFO
	.align		4
.L_11:
        /*0018*/ 	.byte	0x04, 0x17
        /*001a*/ 	.short	(.L_13 - .L_12)
.L_12:
        /*001c*/ 	.word	0x00000000
        /*0020*/ 	.short	0x0000
        /*0022*/ 	.short	0x0000
        /*0024*/ 	.byte	0x00, 0xf4, 0x21, 0x00


	//----- nvinfo : EIATTR_SPARSE_MMA_MASK
	.align		4
.L_13:
        /*0028*/ 	.byte	0x03, 0x50
        /*002a*/ 	.short	0x0000


	//----- nvinfo : EIATTR_MAXREG_COUNT
	.align		4
        /*002c*/ 	.byte	0x03, 0x1b
        /*002e*/ 	.short	0x00ff


	//----- nvinfo : EIATTR_EXIT_INSTR_OFFSETS
	.align		4
        /*0030*/ 	.byte	0x04, 0x1c
        /*0032*/ 	.short	(.L_15 - .L_14)


	//   ....[0]....
.L_14:
        /*0034*/ 	.word	0x000001b0


	//   ....[1]....
        /*0038*/ 	.word	0x00000200


	//----- nvinfo : EIATTR_REQNTID
	.align		4
.L_15:
        /*003c*/ 	.byte	0x04, 0x10
        /*003e*/ 	.short	(.L_17 - .L_16)
.L_16:
        /*0040*/ 	.word	0x00000020
        /*0044*/ 	.word	0x00000001
        /*0048*/ 	.word	0x00000001


	//----- nvinfo : EIATTR_CBANK_PARAM_SIZE
	.align		4
.L_17:
        /*004c*/ 	.byte	0x03, 0x19
        /*004e*/ 	.short	0x000c


	//----- nvinfo : EIATTR_PARAM_CBANK
	.align		4
        /*0050*/ 	.byte	0x04, 0x0a
        /*0052*/ 	.short	(.L_19 - .L_18)
	.align		4
.L_18:
        /*0054*/ 	.word	index@(.nv.constant0.triton_poi_fused_add_clamp_136)
        /*0058*/ 	.short	0x0210
        /*005a*/ 	.short	0x000c


	//----- nvinfo : EIATTR_SW_WAR
	.align		4
.L_19:
        /*005c*/ 	.byte	0x04, 0x36
        /*005e*/ 	.short	(.L_21 - .L_20)
.L_20:
        /*0060*/ 	.word	0x00000008
.L_21:


//--------------------- .nv.callgraph             --------------------------
	.section	.nv.callgraph,"",@"SHT_CUDA_CALLGRAPH"
	.align	4
	.sectionentsize	8
	.align		4
        /*0000*/ 	.word	0x00000000
	.align		4
        /*0004*/ 	.word	0xffffffff
	.align		4
        /*0008*/ 	.word	0x00000000
	.align		4
        /*000c*/ 	.word	0xfffffffe
	.align		4
        /*0010*/ 	.word	0x00000000
	.align		4
        /*0014*/ 	.word	0xfffffffd
	.align		4
        /*0018*/ 	.word	0x00000000
	.align		4
        /*001c*/ 	.word	0xfffffffc


//--------------------- .text.triton_poi_fused_add_clamp_136 --------------------------
	.section	.text.triton_poi_fused_add_clamp_136,"ax",@progbits
	.align	128
        .global         triton_poi_fused_add_clamp_136
        .type           triton_poi_fused_add_clamp_136,@function
        .size           triton_poi_fused_add_clamp_136,(.L_x_1 - triton_poi_fused_add_clamp_136)
        .other          triton_poi_fused_add_clamp_136,@"STO_CUDA_ENTRY STV_DEFAULT"
triton_poi_fused_add_clamp_136:
.text.triton_poi_fused_add_clamp_136:
[----:B------:R-:W0:Y:S02]  /*0000*/  LDC R1, c[0x0][0x28] ;  /* 0x00000a00ff017b82 */ /* 0x000e240000000800 */
[----:B------:R-:W1:Y:S01]  /*0010*/  S2R R0, SR_TID.X ;  /* 0x0000000000007919 */ /* 0x000e620000002100 */
[----:B------:R-:W-:Y:S01]  /*0020*/  IMAD.MOV.U32 R3, RZ, RZ, 0x3d800000 ;  /* 0x3d800000ff037424 */ /* 0x000fe200078e00ff */
[----:B------:R-:W2:Y:S01]  /*0030*/  S2R R5, SR_CTAID.X ;  /* 0x0000000000057919 */ /* 0x000ea20000002500 */
[----:B-1----:R-:W-:-:S05]  /*0040*/  IMAD.SHL.U32 R0, R0, 0x2, RZ ;  /* 0x0000000200007824 */ /* 0x002fca00078e00ff */
[----:B------:R-:W-:-:S05]  /*0050*/  LOP3.LUT R0, R0, 0x3e, RZ, 0xc0, !PT ;  /* 0x0000003e00007812 */ /* 0x000fca00078ec0ff */
[----:B--2---:R-:W-:-:S05]  /*0060*/  IMAD R5, R5, 0x40, R0 ;  /* 0x0000004005057824 */ /* 0x004fca00078e0200 */
[----:B------:R-:W-:Y:S02]  /*0070*/  IADD3 R0, R5, 0x1, RZ ;  /* 0x0000000105007810 */ /* 0x000fe40007ffe0ff */
[----:B------:R-:W-:Y:S02]  /*0080*/  I2FP.F32.S32 R2, R5 ;  /* 0x0000000500027245 */ /* 0x000fe40000201400 */
[----:B------:R-:W-:Y:S02]  /*0090*/  I2FP.F32.S32 R0, R0 ;  /* 0x0000000000007245 */ /* 0x000fe40000201400 */
[----:B------:R-:W-:Y:S01]  /*00a0*/  ISETP.GE.AND P0, PT, R5, 0x40, PT ;  /* 0x000000400500780c */ /* 0x000fe20003f06270 */
[----:B------:R-:W-:Y:S02]  /*00b0*/  FADD R2, R2, 0.5 ;  /* 0x3f00000002027421 */ /* 0x000fe40000000000 */
[----:B------:R-:W-:Y:S02]  /*00c0*/  FADD R0, R0, 0.5 ;  /* 0x3f00000000007421 */ /* 0x000fe40000000000 */
[----:B------:R-:W-:-:S02]  /*00d0*/  FFMA R2, R2, R3, -0.5 ;  /* 0xbf00000002027423 */ /* 0x000fc40000000003 */
[----:B------:R-:W-:-:S03]  /*00e0*/  FFMA R0, R0, R3, -0.5 ;  /* 0xbf00000000007423 */ /* 0x000fc60000000003 */
[----:B------:R-:W-:Y:S02]  /*00f0*/  FMNMX R4, RZ, R2, !PT ;  /* 0x00000002ff047209 */ /* 0x000fe40007800000 */
[----:B------:R-:W-:Y:S01]  /*0100*/  FMNMX R0, RZ, R0, !PT ;  /* 0x00000000ff007209 */ /* 0x000fe20007800000 */
[----:B------:R-:W1:Y:S03]  /*0110*/  LDC.64 R2, c[0x0][0x210] ;  /* 0x00008400ff027b82 */ /* 0x000e660000000a00 */
[----:B------:R-:W2:Y:S08]  /*0120*/  F2I.TRUNC.NTZ R4, R4 ;  /* 0x0000000400047305 */ /* 0x000eb0000020f100 */
[----:B------:R-:W3:Y:S01]  /*0130*/  F2I.TRUNC.NTZ R0, R0 ;  /* 0x0000000000007305 */ /* 0x000ee2000020f100 */
[----:B--2---:R-:W-:-:S05]  /*0140*/  VIMNMX R6, R4, 0x2, PT ;  /* 0x0000000204067848 */ /* 0x004fca0003fe0100 */
[----:B------:R-:W-:Y:S02]  /*0150*/  VIADD R6, R6, 0x1 ;  /* 0x0000000106067836 */ /* 0x000fe40000000000 */
[----:B-1----:R-:W-:Y:S01]  /*0160*/  IMAD.WIDE R2, R5, 0x8, R2 ;  /* 0x0000000805027825 */ /* 0x002fe200078e0202 */
[----:B---3--:R-:W-:Y:S02]  /*0170*/  VIMNMX R7, R0, 0x2, PT ;  /* 0x0000000200077848 */ /* 0x008fe40003fe0100 */
[----:B------:R-:W-:Y:S02]  /*0180*/  SHF.R.S32.HI R5, RZ, 0x1f, R6 ;  /* 0x0000001fff057819 */ /* 0x000fe40000011406 */
[----:B------:R-:W-:-:S04]  /*0190*/  IADD3 R8, R7, 0x1, RZ ;  /* 0x0000000107087810 */ /* 0x000fc80007ffe0ff */
[----:B------:R-:W-:Y:S01]  /*01a0*/  SHF.R.S32.HI R7, RZ, 0x1f, R8 ;  /* 0x0000001fff077819 */ /* 0x000fe20000011408 */
[----:B------:R-:W-:Y:S06]  /*01b0*/  @P0 EXIT ;  /* 0x000000000000094d */ /* 0x000fec0003800000 */
[----:B------:R-:W-:Y:S01]  /*01c0*/  IMAD.MOV.U32 R4, RZ, RZ, R6 ;  /* 0x000000ffff047224 */ /* 0x000fe200078e0006 */
[----:B------:R-:W-:Y:S01]  /*01d0*/  MOV R6, R8 ;  /* 0x0000000800067202 */ /* 0x000fe20000000f00 */
[----:B------:R-:W-:-:S04]  /*01e0*/  ULDC.64 UR4, c[0x0][0x208] ;  /* 0x0000820000047ab9 */ /* 0x000fc80000000a00 */
[----:B------:R-:W-:Y:S01]  /*01f0*/  STG.E.128 desc[UR4][R2.64], R4 ;  /* 0x0000000402007986 */ /* 0x000fe2000c101d04 */
[----:B------:R-:W-:Y:S05]  /*0200*/  EXIT ;  /* 0x000000000000794d */ /* 0x000fea0003800000 */
.L_x_0:
[----:B------:R-:W-:-:S00]  /*0210*/  BRA `(.L_x_0) ;  /* 0xfffffffc00fc7947 */ /* 0x000fc0000383ffff */
[----:B------:R-:W-:-:S00]  /*0220*/  NOP ;  /* 0x0000000000007918 */ /* 0x000fc00000000000 */
        /* <DEDUP_REMOVED lines=13> */
.L_x_1:


//--------------------- .nv.constant0.triton_poi_fused_add_clamp_136 --------------------------
	.section	.nv.constant0.triton_poi_fused_add_clamp_136,"a",@progbits
	.sectionflags	@""
	.align	4
.nv.constant0.triton_poi_fused_add_clamp_136:
	.zero		540
